//
// Generated by NVIDIA NVVM Compiler
//
// Compiler Build ID: CL-36424714
// Cuda compilation tools, release 13.0, V13.0.88
// Based on NVVM 20.0.0
//

.version 9.0
.target sm_100
.address_size 64

	// .globl	_Z3addPiS_S_

.visible .entry _Z3addPiS_S_(
	.param .u64 .ptr .align 1 _Z3addPiS_S__param_0,
	.param .u64 .ptr .align 1 _Z3addPiS_S__param_1,
	.param .u64 .ptr .align 1 _Z3addPiS_S__param_2
)
{
	.reg .pred 	%p<2>;
	.reg .b32 	%r<8>;
	.reg .b64 	%rd<11>;

	ld.param.u64 	%rd1, [_Z3addPiS_S__param_0];
	ld.param.u64 	%rd2, [_Z3addPiS_S__param_1];
	ld.param.u64 	%rd3, [_Z3addPiS_S__param_2];
	mov.u32 	%r2, %ctaid.x;
	mov.u32 	%r3, %ntid.x;
	mov.u32 	%r4, %tid.x;
	mad.lo.s32 	%r1, %r2, %r3, %r4;
	setp.gt.s32 	%p1, %r1, 16777215;
	@%p1 bra 	$L__BB0_2;
	cvta.to.global.u64 	%rd4, %rd1;
	cvta.to.global.u64 	%rd5, %rd2;
	cvta.to.global.u64 	%rd6, %rd3;
	mul.wide.s32 	%rd7, %r1, 4;
	add.s64 	%rd8, %rd4, %rd7;
	ld.global.u32 	%r5, [%rd8];
	add.s64 	%rd9, %rd5, %rd7;
	ld.global.u32 	%r6, [%rd9];
	add.s32 	%r7, %r6, %r5;
	add.s64 	%rd10, %rd6, %rd7;
	st.global.u32 	[%rd10], %r7;
$L__BB0_2:
	ret;

}


// ===== COMPILED SASS (sm_100) =====

	.target	sm_100

	.elftype	@"ET_EXEC"


//--------------------- .note.nv.tkinfo           --------------------------
	.section	.note.nv.tkinfo,"",@"SHT_NOTE"
	.sectionflags	@"SHF_NOTE_NV_TKINFO"
	.tkinfo
        /*0018*/ 	.word	0x00000002
        /*0030*/ 	.string	""
        /*0030*/ 	.string	"ptxas"
        /*0030*/ 	.string	"Cuda compilation tools, release 13.0, V13.0.88"
        /*0030*/ 	.string	"Build cuda_13.0.r13.0/compiler.36424714_0"
        /*0030*/ 	.string	"-arch sm_100 -m 64 "



//--------------------- .note.nv.cuinfo           --------------------------
	.section	.note.nv.cuinfo,"",@"SHT_NOTE"
	.sectionflags	@"SHF_NOTE_NV_CUINFO"
        /*0018*/ 	.short	0x0002
        /*001a*/ 	.short	0x0064
        /*001c*/ 	.short	0x0082
	.zero		2


//--------------------- .nv.info                  --------------------------
	.section	.nv.info,"",@"SHT_CUDA_INFO"
	.align	4


	//----- nvinfo : EIATTR_REGCOUNT
	.align		4
        /*0000*/ 	.byte	0x04, 0x2f
        /*0002*/ 	.short	(.L_1 - .L_0)
	.align		4
.L_0:
        /*0004*/ 	.word	index@(_Z3addPiS_S_)
        /*0008*/ 	.word	0x0000000c


	//----- nvinfo : EIATTR_FRAME_SIZE
	.align		4
.L_1:
        /*000c*/ 	.byte	0x04, 0x11
        /*000e*/ 	.short	(.L_3 - .L_2)
	.align		4
.L_2:
        /*0010*/ 	.word	index@(_Z3addPiS_S_)
        /*0014*/ 	.word	0x00000000


	//----- nvinfo : EIATTR_MIN_STACK_SIZE
	.align		4
.L_3:
        /*0018*/ 	.byte	0x04, 0x12
        /*001a*/ 	.short	(.L_5 - .L_4)
	.align		4
.L_4:
        /*001c*/ 	.word	index@(_Z3addPiS_S_)
        /*0020*/ 	.word	0x00000000
.L_5:


//--------------------- .nv.compat                --------------------------
	.section	.nv.compat,"",@"SHT_CUDA_COMPAT_INFO"
	.align	4
        /*0000*/ 	.byte	0x02, 0x09, 0x00, 0x00, 0x02, 0x02, 0x01, 0x00, 0x02, 0x05, 0x05, 0x00, 0x03, 0x07, 0x01, 0x01
        /*0010*/ 	.byte	0x02, 0x03, 0x00, 0x00, 0x02, 0x06, 0x01, 0x00, 0x04, 0x0b, 0x08, 0x00, 0x09, 0x00, 0x00, 0x00
        /*0020*/ 	.byte	0x00, 0x00, 0x00, 0x00


//--------------------- .nv.info._Z3addPiS_S_     --------------------------
	.section	.nv.info._Z3addPiS_S_,"",@"SHT_CUDA_INFO"
	.sectionflags	@""
	.align	4


	//----- nvinfo : EIATTR_CUDA_API_VERSION
	.align		4
        /*0000*/ 	.byte	0x04, 0x37
        /*0002*/ 	.short	(.L_7 - .L_6)
.L_6:
        /*0004*/ 	.word	0x00000082


	//----- nvinfo : EIATTR_KPARAM_INFO
	.align		4
.L_7:
        /*0008*/ 	.byte	0x04, 0x17
        /*000a*/ 	.short	(.L_9 - .L_8)
.L_8:
        /*000c*/ 	.word	0x00000000
        /*0010*/ 	.short	0x0002
        /*0012*/ 	.short	0x0010
        /*0014*/ 	.byte	0x00, 0xf5, 0x21, 0x00


	//----- nvinfo : EIATTR_KPARAM_INFO
	.align		4
.L_9:
        /*0018*/ 	.byte	0x04, 0x17
        /*001a*/ 	.short	(.L_11 - .L_10)
.L_10:
        /*001c*/ 	.word	0x00000000
        /*0020*/ 	.short	0x0001
        /*0022*/ 	.short	0x0008
        /*0024*/ 	.byte	0x00, 0xf5, 0x21, 0x00


	//----- nvinfo : EIATTR_KPARAM_INFO
	.align		4
.L_11:
        /*0028*/ 	.byte	0x04, 0x17
        /*002a*/ 	.short	(.L_13 - .L_12)
.L_12:
        /*002c*/ 	.word	0x00000000
        /*0030*/ 	.short	0x0000
        /*0032*/ 	.short	0x0000
        /*0034*/ 	.byte	0x00, 0xf5, 0x21, 0x00


	//----- nvinfo : EIATTR_SPARSE_MMA_MASK
	.align		4
.L_13:
        /*0038*/ 	.byte	0x03, 0x50
        /*003a*/ 	.short	0x0000


	//----- nvinfo : EIATTR_MAXREG_COUNT
	.align		4
        /*003c*/ 	.byte	0x03, 0x1b
        /*003e*/ 	.short	0x00ff


	//----- nvinfo : EIATTR_MERCURY_ISA_VERSION
	.align		4
        /*0040*/ 	.byte	0x03, 0x5f
        /*0042*/ 	.short	0x0101


	//----- nvinfo : EIATTR_VRC_CTA_INIT_COUNT
	.align		4
        /*0044*/ 	.byte	0x02, 0x4a
	.zero		1
	.zero		1


	//----- nvinfo : EIATTR_EXIT_INSTR_OFFSETS
	.align		4
        /*0048*/ 	.byte	0x04, 0x1c
        /*004a*/ 	.short	(.L_15 - .L_14)


	//   ....[0]....
.L_14:
        /*004c*/ 	.word	0x00000060


	//   ....[1]....
        /*0050*/ 	.word	0x00000120


	//----- nvinfo : EIATTR_CBANK_PARAM_SIZE
	.align		4
.L_15:
        /*0054*/ 	.byte	0x03, 0x19
        /*0056*/ 	.short	0x0018


	//----- nvinfo : EIATTR_PARAM_CBANK
	.align		4
        /*0058*/ 	.byte	0x04, 0x0a
        /*005a*/ 	.short	(.L_17 - .L_16)
	.align		4
.L_16:
        /*005c*/ 	.word	index@(.nv.constant0._Z3addPiS_S_)
        /*0060*/ 	.short	0x0380
        /*0062*/ 	.short	0x0018


	//----- nvinfo : EIATTR_SW_WAR
	.align		4
.L_17:
        /*0064*/ 	.byte	0x04, 0x36
        /*0066*/ 	.short	(.L_19 - .L_18)
.L_18:
        /*0068*/ 	.word	0x00000008
.L_19:


//--------------------- .nv.callgraph             --------------------------
	.section	.nv.callgraph,"",@"SHT_CUDA_CALLGRAPH"
	.align	4
	.sectionentsize	8
	.align		4
        /*0000*/ 	.word	0x00000000
	.align		4
        /*0004*/ 	.word	0xffffffff
	.align		4
        /*0008*/ 	.word	0x00000000
	.align		4
        /*000c*/ 	.word	0xfffffffe
	.align		4
        /*0010*/ 	.word	0x00000000
	.align		4
        /*0014*/ 	.word	0xfffffffd
	.align		4
        /*0018*/ 	.word	0x00000000
	.align		4
        /*001c*/ 	.word	0xfffffffc


//--------------------- .text._Z3addPiS_S_        --------------------------
	.section	.text._Z3addPiS_S_,"ax",@progbits
	.align	128
        .global         _Z3addPiS_S_
        .type           _Z3addPiS_S_,@function
        .size           _Z3addPiS_S_,(.L_x_1 - _Z3addPiS_S_)
        .other          _Z3addPiS_S_,@"STO_CUDA_ENTRY STV_DEFAULT"
_Z3addPiS_S_:
.text._Z3addPiS_S_:
[----:B------:R-:W-:Y:S01]  /*0000*/  LDC R1, c[0x0][0x37c] ;  /* 0x0000df00ff017b82 */ /* 0x000fe20000000800 */
[----:B------:R-:W0:Y:S07]  /*0010*/  S2R R0, SR_TID.X ;  /* 0x0000000000007919 */ /* 0x000e2e0000002100 */
[----:B------:R-:W0:Y:S08]  /*0020*/  S2UR UR4, SR_CTAID.X ;  /* 0x00000000000479c3 */ /* 0x000e300000002500 */
[----:B------:R-:W0:Y:S02]  /*0030*/  LDC R9, c[0x0][0x360] ;  /* 0x0000d800ff097b82 */ /* 0x000e240000000800 */
[----:B0-----:R-:W-:-:S05]  /*0040*/  IMAD R9, R9, UR4, R0 ;  /* 0x0000000409097c24 */ /* 0x001fca000f8e0200 */
[----:B------:R-:W-:-:S13]  /*0050*/  ISETP.GT.AND P0, PT, R9, 0xffffff, PT ;  /* 0x00ffffff0900780c */ /* 0x000fda0003f04270 */
[----:B------:R-:W-:Y:S05]  /*0060*/  @P0 EXIT ;  /* 0x000000000000094d */ /* 0x000fea0003800000 */
[----:B------:R-:W0:Y:S01]  /*0070*/  LDC.64 R2, c[0x0][0x380] ;  /* 0x0000e000ff027b82 */ /* 0x000e220000000a00 */
[----:B------:R-:W1:Y:S07]  /*0080*/  LDCU.64 UR4, c[0x0][0x358] ;  /* 0x00006b00ff0477ac */ /* 0x000e6e0008000a00 */
[----:B------:R-:W2:Y:S08]  /*0090*/  LDC.64 R4, c[0x0][0x388] ;  /* 0x0000e200ff047b82 */ /* 0x000eb00000000a00 */
[----:B------:R-:W3:Y:S01]  /*00a0*/  LDC.64 R6, c[0x0][0x390] ;  /* 0x0000e400ff067b82 */ /* 0x000ee20000000a00 */
[----:B0-----:R-:W-:-:S06]  /*00b0*/  IMAD.WIDE R2, R9, 0x4, R2 ;  /* 0x0000000409027825 */ /* 0x001fcc00078e0202 */
[----:B-1----:R-:W4:Y:S01]  /*00c0*/  LDG.E R2, desc[UR4][R2.64] ;  /* 0x0000000402027981 */ /* 0x002f22000c1e1900 */
[----:B--2---:R-:W-:-:S06]  /*00d0*/  IMAD.WIDE R4, R9, 0x4, R4 ;  /* 0x0000000409047825 */ /* 0x004fcc00078e0204 */
[----:B------:R-:W4:Y:S01]  /*00e0*/  LDG.E R5, desc[UR4][R4.64] ;  /* 0x0000000404057981 */ /* 0x000f22000c1e1900 */
[----:B---3--:R-:W-:Y:S01]  /*00f0*/  IMAD.WIDE R6, R9, 0x4, R6 ;  /* 0x0000000409067825 */ /* 0x008fe200078e0206 */
[----:B----4-:R-:W-:-:S05]  /*0100*/  IADD3 R9, PT, PT, R2, R5, RZ ;  /* 0x0000000502097210 */ /* 0x010fca0007ffe0ff */
[----:B------:R-:W-:Y:S01]  /*0110*/  STG.E desc[UR4][R6.64], R9 ;  /* 0x0000000906007986 */ /* 0x000fe2000c101904 */
[----:B------:R-:W-:Y:S05]  /*0120*/  EXIT ;  /* 0x000000000000794d */ /* 0x000fea0003800000 */
.L_x_0:
[----:B------:R-:W-:-:S00]  /*0130*/  BRA `(.L_x_0) ;  /* 0xfffffffc00fc7947 */ /* 0x000fc0000383ffff */
[----:B------:R-:W-:-:S00]  /*0140*/  NOP ;  /* 0x0000000000007918 */ /* 0x000fc00000000000 */
        /* <DEDUP_REMOVED lines=11> */
.L_x_1:


//--------------------- .nv.shared.reserved.0     --------------------------
	.section	.nv.shared.reserved.0,"aw",@nobits
	.weak		__nv_reservedSMEM_offset_0_alias
	.size		__nv_reservedSMEM_offset_0_alias, 0, 64
	.other		__nv_reservedSMEM_offset_0_alias,@"STO_CUDA_RESERVED_SHARED STV_DEFAULT"
__nv_reservedSMEM_offset_0_alias:
	.zero		0
	.zero		64


//--------------------- .nv.constant0._Z3addPiS_S_ --------------------------
	.section	.nv.constant0._Z3addPiS_S_,"a",@progbits
	.sectionflags	@""
	.align	4
.nv.constant0._Z3addPiS_S_:
	.zero		920


//--------------------- SYMBOLS --------------------------

	.type		.nv.reservedSmem.offset0,@object
	.size		.nv.reservedSmem.offset0,0x4
